//
// Generated by NVIDIA NVVM Compiler
//
// Compiler Build ID: CL-36424714
// Cuda compilation tools, release 13.0, V13.0.88
// Based on NVVM 20.0.0
//

.version 9.0
.target sm_100
.address_size 64

	// .globl	_Z7cal_disPfS_iiiS_i

.visible .entry _Z7cal_disPfS_iiiS_i(
	.param .u64 .ptr .align 1 _Z7cal_disPfS_iiiS_i_param_0,
	.param .u64 .ptr .align 1 _Z7cal_disPfS_iiiS_i_param_1,
	.param .u32 _Z7cal_disPfS_iiiS_i_param_2,
	.param .u32 _Z7cal_disPfS_iiiS_i_param_3,
	.param .u32 _Z7cal_disPfS_iiiS_i_param_4,
	.param .u64 .ptr .align 1 _Z7cal_disPfS_iiiS_i_param_5,
	.param .u32 _Z7cal_disPfS_iiiS_i_param_6
)
{
	.reg .pred 	%p<12>;
	.reg .b32 	%r<25>;
	.reg .b32 	%f<134>;
	.reg .b64 	%rd<31>;

	ld.param.u64 	%rd12, [_Z7cal_disPfS_iiiS_i_param_0];
	ld.param.u64 	%rd13, [_Z7cal_disPfS_iiiS_i_param_1];
	ld.param.u32 	%r16, [_Z7cal_disPfS_iiiS_i_param_2];
	ld.param.u32 	%r13, [_Z7cal_disPfS_iiiS_i_param_3];
	ld.param.u32 	%r14, [_Z7cal_disPfS_iiiS_i_param_4];
	ld.param.u64 	%rd14, [_Z7cal_disPfS_iiiS_i_param_5];
	ld.param.u32 	%r15, [_Z7cal_disPfS_iiiS_i_param_6];
	cvta.to.global.u64 	%rd1, %rd13;
	cvta.to.global.u64 	%rd2, %rd12;
	cvta.to.global.u64 	%rd3, %rd14;
	mov.u32 	%r1, %ctaid.x;
	setp.ge.s32 	%p1, %r1, %r16;
	@%p1 bra 	$L__BB0_2;
	mul.wide.u32 	%rd27, %r1, 4;
	add.s64 	%rd28, %rd3, %rd27;
	mov.b32 	%r20, 0;
	st.global.u32 	[%rd28], %r20;
	bra.uni 	$L__BB0_16;
$L__BB0_2:
	setp.ge.s32 	%p2, %r1, %r14;
	@%p2 bra 	$L__BB0_16;
	setp.lt.s32 	%p3, %r13, 1;
	mov.f32 	%f131, 0f00000000;
	mov.f32 	%f132, %f131;
	mov.f32 	%f133, %f131;
	@%p3 bra 	$L__BB0_15;
	mul.lo.s32 	%r18, %r15, %r1;
	cvt.s64.s32 	%rd4, %r18;
	and.b32  	%r2, %r13, 7;
	setp.lt.u32 	%p4, %r13, 8;
	mov.f32 	%f133, 0f00000000;
	mov.b32 	%r23, 0;
	mov.f32 	%f132, %f133;
	mov.f32 	%f131, %f133;
	@%p4 bra 	$L__BB0_7;
	and.b32  	%r23, %r13, 2147483640;
	neg.s32 	%r21, %r23;
	add.s64 	%rd15, %rd4, %rd2;
	add.s64 	%rd30, %rd15, 16;
	add.s64 	%rd29, %rd1, 16;
	mov.f32 	%f133, 0f00000000;
$L__BB0_6:
	.pragma "nounroll";
	ld.global.f32 	%f41, [%rd30+-16];
	ld.global.f32 	%f42, [%rd29+-16];
	fma.rn.f32 	%f43, %f41, %f42, %f133;
	fma.rn.f32 	%f44, %f41, %f41, %f131;
	fma.rn.f32 	%f45, %f42, %f42, %f132;
	ld.global.f32 	%f46, [%rd30+-12];
	ld.global.f32 	%f47, [%rd29+-12];
	fma.rn.f32 	%f48, %f46, %f47, %f43;
	fma.rn.f32 	%f49, %f46, %f46, %f44;
	fma.rn.f32 	%f50, %f47, %f47, %f45;
	ld.global.f32 	%f51, [%rd30+-8];
	ld.global.f32 	%f52, [%rd29+-8];
	fma.rn.f32 	%f53, %f51, %f52, %f48;
	fma.rn.f32 	%f54, %f51, %f51, %f49;
	fma.rn.f32 	%f55, %f52, %f52, %f50;
	ld.global.f32 	%f56, [%rd30+-4];
	ld.global.f32 	%f57, [%rd29+-4];
	fma.rn.f32 	%f58, %f56, %f57, %f53;
	fma.rn.f32 	%f59, %f56, %f56, %f54;
	fma.rn.f32 	%f60, %f57, %f57, %f55;
	ld.global.f32 	%f61, [%rd30];
	ld.global.f32 	%f62, [%rd29];
	fma.rn.f32 	%f63, %f61, %f62, %f58;
	fma.rn.f32 	%f64, %f61, %f61, %f59;
	fma.rn.f32 	%f65, %f62, %f62, %f60;
	ld.global.f32 	%f66, [%rd30+4];
	ld.global.f32 	%f67, [%rd29+4];
	fma.rn.f32 	%f68, %f66, %f67, %f63;
	fma.rn.f32 	%f69, %f66, %f66, %f64;
	fma.rn.f32 	%f70, %f67, %f67, %f65;
	ld.global.f32 	%f71, [%rd30+8];
	ld.global.f32 	%f72, [%rd29+8];
	fma.rn.f32 	%f73, %f71, %f72, %f68;
	fma.rn.f32 	%f74, %f71, %f71, %f69;
	fma.rn.f32 	%f75, %f72, %f72, %f70;
	ld.global.f32 	%f76, [%rd30+12];
	ld.global.f32 	%f77, [%rd29+12];
	fma.rn.f32 	%f133, %f76, %f77, %f73;
	fma.rn.f32 	%f131, %f76, %f76, %f74;
	fma.rn.f32 	%f132, %f77, %f77, %f75;
	add.s32 	%r21, %r21, 8;
	add.s64 	%rd30, %rd30, 32;
	add.s64 	%rd29, %rd29, 32;
	setp.ne.s32 	%p5, %r21, 0;
	@%p5 bra 	$L__BB0_6;
$L__BB0_7:
	setp.eq.s32 	%p6, %r2, 0;
	@%p6 bra 	$L__BB0_15;
	add.s64 	%rd11, %rd2, %rd4;
	and.b32  	%r8, %r13, 3;
	setp.lt.u32 	%p7, %r2, 4;
	@%p7 bra 	$L__BB0_10;
	mul.wide.u32 	%rd16, %r23, 4;
	add.s64 	%rd17, %rd11, %rd16;
	ld.global.f32 	%f79, [%rd17];
	add.s64 	%rd18, %rd1, %rd16;
	ld.global.f32 	%f80, [%rd18];
	fma.rn.f32 	%f81, %f79, %f80, %f133;
	fma.rn.f32 	%f82, %f79, %f79, %f131;
	fma.rn.f32 	%f83, %f80, %f80, %f132;
	ld.global.f32 	%f84, [%rd17+4];
	ld.global.f32 	%f85, [%rd18+4];
	fma.rn.f32 	%f86, %f84, %f85, %f81;
	fma.rn.f32 	%f87, %f84, %f84, %f82;
	fma.rn.f32 	%f88, %f85, %f85, %f83;
	ld.global.f32 	%f89, [%rd17+8];
	ld.global.f32 	%f90, [%rd18+8];
	fma.rn.f32 	%f91, %f89, %f90, %f86;
	fma.rn.f32 	%f92, %f89, %f89, %f87;
	fma.rn.f32 	%f93, %f90, %f90, %f88;
	ld.global.f32 	%f94, [%rd17+12];
	ld.global.f32 	%f95, [%rd18+12];
	fma.rn.f32 	%f133, %f94, %f95, %f91;
	fma.rn.f32 	%f131, %f94, %f94, %f92;
	fma.rn.f32 	%f132, %f95, %f95, %f93;
	add.s32 	%r23, %r23, 4;
$L__BB0_10:
	setp.eq.s32 	%p8, %r8, 0;
	@%p8 bra 	$L__BB0_15;
	setp.eq.s32 	%p9, %r8, 1;
	@%p9 bra 	$L__BB0_13;
	mul.wide.u32 	%rd19, %r23, 4;
	add.s64 	%rd20, %rd11, %rd19;
	ld.global.f32 	%f97, [%rd20];
	add.s64 	%rd21, %rd1, %rd19;
	ld.global.f32 	%f98, [%rd21];
	fma.rn.f32 	%f99, %f97, %f98, %f133;
	fma.rn.f32 	%f100, %f97, %f97, %f131;
	fma.rn.f32 	%f101, %f98, %f98, %f132;
	ld.global.f32 	%f102, [%rd20+4];
	ld.global.f32 	%f103, [%rd21+4];
	fma.rn.f32 	%f133, %f102, %f103, %f99;
	fma.rn.f32 	%f131, %f102, %f102, %f100;
	fma.rn.f32 	%f132, %f103, %f103, %f101;
	add.s32 	%r23, %r23, 2;
$L__BB0_13:
	and.b32  	%r19, %r13, 1;
	setp.eq.b32 	%p10, %r19, 1;
	not.pred 	%p11, %p10;
	@%p11 bra 	$L__BB0_15;
	mul.wide.u32 	%rd22, %r23, 4;
	add.s64 	%rd23, %rd11, %rd22;
	ld.global.f32 	%f104, [%rd23];
	add.s64 	%rd24, %rd1, %rd22;
	ld.global.f32 	%f105, [%rd24];
	fma.rn.f32 	%f133, %f104, %f105, %f133;
	fma.rn.f32 	%f131, %f104, %f104, %f131;
	fma.rn.f32 	%f132, %f105, %f105, %f132;
$L__BB0_15:
	sqrt.rn.f32 	%f106, %f132;
	sqrt.rn.f32 	%f107, %f131;
	mul.f32 	%f108, %f106, %f107;
	div.rn.f32 	%f109, %f133, %f108;
	mul.wide.u32 	%rd25, %r1, 4;
	add.s64 	%rd26, %rd3, %rd25;
	st.global.f32 	[%rd26], %f109;
$L__BB0_16:
	ret;

}


// ===== COMPILED SASS (sm_100) =====

	.target	sm_100

	.elftype	@"ET_EXEC"


//--------------------- .note.nv.tkinfo           --------------------------
	.section	.note.nv.tkinfo,"",@"SHT_NOTE"
	.sectionflags	@"SHF_NOTE_NV_TKINFO"
	.tkinfo
        /*0018*/ 	.word	0x00000002
        /*0030*/ 	.string	""
        /*0030*/ 	.string	"ptxas"
        /*0030*/ 	.string	"Cuda compilation tools, release 13.0, V13.0.88"
        /*0030*/ 	.string	"Build cuda_13.0.r13.0/compiler.36424714_0"
        /*0030*/ 	.string	"-arch sm_100 -m 64 "



//--------------------- .note.nv.cuinfo           --------------------------
	.section	.note.nv.cuinfo,"",@"SHT_NOTE"
	.sectionflags	@"SHF_NOTE_NV_CUINFO"
        /*0018*/ 	.short	0x0002
        /*001a*/ 	.short	0x0064
        /*001c*/ 	.short	0x0082
	.zero		2


//--------------------- .nv.info                  --------------------------
	.section	.nv.info,"",@"SHT_CUDA_INFO"
	.align	4


	//----- nvinfo : EIATTR_REGCOUNT
	.align		4
        /*0000*/ 	.byte	0x04, 0x2f
        /*0002*/ 	.short	(.L_1 - .L_0)
	.align		4
.L_0:
        /*0004*/ 	.word	index@(_Z7cal_disPfS_iiiS_i)
        /*0008*/ 	.word	0x00000020


	//----- nvinfo : EIATTR_FRAME_SIZE
	.align		4
.L_1:
        /*000c*/ 	.byte	0x04, 0x11
        /*000e*/ 	.short	(.L_3 - .L_2)
	.align		4
.L_2:
        /*0010*/ 	.word	index@($__internal_1_$__cuda_sm3x_div_rn_noftz_f32_slowpath)
        /*0014*/ 	.word	0x00000000


	//----- nvinfo : EIATTR_FRAME_SIZE
	.align		4
.L_3:
        /*0018*/ 	.byte	0x04, 0x11
        /*001a*/ 	.short	(.L_5 - .L_4)
	.align		4
.L_4:
        /*001c*/ 	.word	index@($__internal_0_$__cuda_sm20_sqrt_rn_f32_slowpath)
        /*0020*/ 	.word	0x00000000


	//----- nvinfo : EIATTR_FRAME_SIZE
	.align		4
.L_5:
        /*0024*/ 	.byte	0x04, 0x11
        /*0026*/ 	.short	(.L_7 - .L_6)
	.align		4
.L_6:
        /*0028*/ 	.word	index@(_Z7cal_disPfS_iiiS_i)
        /*002c*/ 	.word	0x00000000


	//----- nvinfo : EIATTR_MIN_STACK_SIZE
	.align		4
.L_7:
        /*0030*/ 	.byte	0x04, 0x12
        /*0032*/ 	.short	(.L_9 - .L_8)
	.align		4
.L_8:
        /*0034*/ 	.word	index@(_Z7cal_disPfS_iiiS_i)
        /*0038*/ 	.word	0x00000000
.L_9:


//--------------------- .nv.compat                --------------------------
	.section	.nv.compat,"",@"SHT_CUDA_COMPAT_INFO"
	.align	4
        /*0000*/ 	.byte	0x02, 0x09, 0x00, 0x00, 0x02, 0x02, 0x01, 0x00, 0x02, 0x05, 0x05, 0x00, 0x03, 0x07, 0x01, 0x01
        /*0010*/ 	.byte	0x02, 0x03, 0x00, 0x00, 0x02, 0x06, 0x01, 0x00, 0x04, 0x0b, 0x08, 0x00, 0x01, 0x00, 0x00, 0x00
        /*0020*/ 	.byte	0x00, 0x00, 0x00, 0x00


//--------------------- .nv.info._Z7cal_disPfS_iiiS_i --------------------------
	.section	.nv.info._Z7cal_disPfS_iiiS_i,"",@"SHT_CUDA_INFO"
	.sectionflags	@""
	.align	4


	//----- nvinfo : EIATTR_CUDA_API_VERSION
	.align		4
        /*0000*/ 	.byte	0x04, 0x37
        /*0002*/ 	.short	(.L_11 - .L_10)
.L_10:
        /*0004*/ 	.word	0x00000082


	//----- nvinfo : EIATTR_KPARAM_INFO
	.align		4
.L_11:
        /*0008*/ 	.byte	0x04, 0x17
        /*000a*/ 	.short	(.L_13 - .L_12)
.L_12:
        /*000c*/ 	.word	0x00000000
        /*0010*/ 	.short	0x0006
        /*0012*/ 	.short	0x0028
        /*0014*/ 	.byte	0x00, 0xf0, 0x11, 0x00


	//----- nvinfo : EIATTR_KPARAM_INFO
	.align		4
.L_13:
        /*0018*/ 	.byte	0x04, 0x17
        /*001a*/ 	.short	(.L_15 - .L_14)
.L_14:
        /*001c*/ 	.word	0x00000000
        /*0020*/ 	.short	0x0005
        /*0022*/ 	.short	0x0020
        /*0024*/ 	.byte	0x00, 0xf5, 0x21, 0x00


	//----- nvinfo : EIATTR_KPARAM_INFO
	.align		4
.L_15:
        /*0028*/ 	.byte	0x04, 0x17
        /*002a*/ 	.short	(.L_17 - .L_16)
.L_16:
        /*002c*/ 	.word	0x00000000
        /*0030*/ 	.short	0x0004
        /*0032*/ 	.short	0x0018
        /*0034*/ 	.byte	0x00, 0xf0, 0x11, 0x00


	//----- nvinfo : EIATTR_KPARAM_INFO
	.align		4
.L_17:
        /*0038*/ 	.byte	0x04, 0x17
        /*003a*/ 	.short	(.L_19 - .L_18)
.L_18:
        /*003c*/ 	.word	0x00000000
        /*0040*/ 	.short	0x0003
        /*0042*/ 	.short	0x0014
        /*0044*/ 	.byte	0x00, 0xf0, 0x11, 0x00


	//----- nvinfo : EIATTR_KPARAM_INFO
	.align		4
.L_19:
        /*0048*/ 	.byte	0x04, 0x17
        /*004a*/ 	.short	(.L_21 - .L_20)
.L_20:
        /*004c*/ 	.word	0x00000000
        /*0050*/ 	.short	0x0002
        /*0052*/ 	.short	0x0010
        /*0054*/ 	.byte	0x00, 0xf0, 0x11, 0x00


	//----- nvinfo : EIATTR_KPARAM_INFO
	.align		4
.L_21:
        /*0058*/ 	.byte	0x04, 0x17
        /*005a*/ 	.short	(.L_23 - .L_22)
.L_22:
        /*005c*/ 	.word	0x00000000
        /*0060*/ 	.short	0x0001
        /*0062*/ 	.short	0x0008
        /*0064*/ 	.byte	0x00, 0xf5, 0x21, 0x00


	//----- nvinfo : EIATTR_KPARAM_INFO
	.align		4
.L_23:
        /*0068*/ 	.byte	0x04, 0x17
        /*006a*/ 	.short	(.L_25 - .L_24)
.L_24:
        /*006c*/ 	.word	0x00000000
        /*0070*/ 	.short	0x0000
        /*0072*/ 	.short	0x0000
        /*0074*/ 	.byte	0x00, 0xf5, 0x21, 0x00


	//----- nvinfo : EIATTR_SPARSE_MMA_MASK
	.align		4
.L_25:
        /*0078*/ 	.byte	0x03, 0x50
        /*007a*/ 	.short	0x0000


	//----- nvinfo : EIATTR_MAXREG_COUNT
	.align		4
        /*007c*/ 	.byte	0x03, 0x1b
        /*007e*/ 	.short	0x00ff


	//----- nvinfo : EIATTR_MERCURY_ISA_VERSION
	.align		4
        /*0080*/ 	.byte	0x03, 0x5f
        /*0082*/ 	.short	0x0101


	//----- nvinfo : EIATTR_VRC_CTA_INIT_COUNT
	.align		4
        /*0084*/ 	.byte	0x02, 0x4a
	.zero		1
	.zero		1


	//----- nvinfo : EIATTR_EXIT_INSTR_OFFSETS
	.align		4
        /*0088*/ 	.byte	0x04, 0x1c
        /*008a*/ 	.short	(.L_27 - .L_26)


	//   ....[0]....
.L_26:
        /*008c*/ 	.word	0x00000080


	//   ....[1]....
        /*0090*/ 	.word	0x000000b0


	//   ....[2]....
        /*0094*/ 	.word	0x00000bb0


	//----- nvinfo : EIATTR_CRS_STACK_SIZE
	.align		4
.L_27:
        /*0098*/ 	.byte	0x04, 0x1e
        /*009a*/ 	.short	(.L_29 - .L_28)
.L_28:
        /*009c*/ 	.word	0x00000000


	//----- nvinfo : EIATTR_CBANK_PARAM_SIZE
	.align		4
.L_29:
        /*00a0*/ 	.byte	0x03, 0x19
        /*00a2*/ 	.short	0x002c


	//----- nvinfo : EIATTR_PARAM_CBANK
	.align		4
        /*00a4*/ 	.byte	0x04, 0x0a
        /*00a6*/ 	.short	(.L_31 - .L_30)
	.align		4
.L_30:
        /*00a8*/ 	.word	index@(.nv.constant0._Z7cal_disPfS_iiiS_i)
        /*00ac*/ 	.short	0x0380
        /*00ae*/ 	.short	0x002c


	//----- nvinfo : EIATTR_SW_WAR
	.align		4
.L_31:
        /*00b0*/ 	.byte	0x04, 0x36
        /*00b2*/ 	.short	(.L_33 - .L_32)
.L_32:
        /*00b4*/ 	.word	0x00000008
.L_33:


//--------------------- .nv.callgraph             --------------------------
	.section	.nv.callgraph,"",@"SHT_CUDA_CALLGRAPH"
	.align	4
	.sectionentsize	8
	.align		4
        /*0000*/ 	.word	0x00000000
	.align		4
        /*0004*/ 	.word	0xffffffff
	.align		4
        /*0008*/ 	.word	0x00000000
	.align		4
        /*000c*/ 	.word	0xfffffffe
	.align		4
        /*0010*/ 	.word	0x00000000
	.align		4
        /*0014*/ 	.word	0xfffffffd
	.align		4
        /*0018*/ 	.word	0x00000000
	.align		4
        /*001c*/ 	.word	0xfffffffc


//--------------------- .text._Z7cal_disPfS_iiiS_i --------------------------
	.section	.text._Z7cal_disPfS_iiiS_i,"ax",@progbits
	.align	128
        .global         _Z7cal_disPfS_iiiS_i
        .type           _Z7cal_disPfS_iiiS_i,@function
        .size           _Z7cal_disPfS_iiiS_i,(.L_x_20 - _Z7cal_disPfS_iiiS_i)
        .other          _Z7cal_disPfS_iiiS_i,@"STO_CUDA_ENTRY STV_DEFAULT"
_Z7cal_disPfS_iiiS_i:
.text._Z7cal_disPfS_iiiS_i:
[----:B------:R-:W-:Y:S01]  /*0000*/  LDC R1, c[0x0][0x37c] ;  /* 0x0000df00ff017b82 */ /* 0x000fe20000000800 */
[----:B------:R-:W0:Y:S07]  /*0010*/  S2R R6, SR_CTAID.X ;  /* 0x0000000000067919 */ /* 0x000e2e0000002500 */
[----:B------:R-:W0:Y:S01]  /*0020*/  LDC R3, c[0x0][0x390] ;  /* 0x0000e400ff037b82 */ /* 0x000e220000000800 */
[----:B------:R-:W1:Y:S01]  /*0030*/  LDCU.64 UR6, c[0x0][0x358] ;  /* 0x00006b00ff0677ac */ /* 0x000e620008000a00 */
[----:B0-----:R-:W-:-:S13]  /*0040*/  ISETP.GE.AND P0, PT, R6, R3, PT ;  /* 0x000000030600720c */ /* 0x001fda0003f06270 */
[----:B------:R-:W0:Y:S02]  /*0050*/  @!P0 LDC.64 R2, c[0x0][0x3a0] ;  /* 0x0000e800ff028b82 */ /* 0x000e240000000a00 */
[----:B0-----:R-:W-:-:S05]  /*0060*/  @!P0 IMAD.WIDE.U32 R2, R6, 0x4, R2 ;  /* 0x0000000406028825 */ /* 0x001fca00078e0002 */
[----:B-1----:R0:W-:Y:S01]  /*0070*/  @!P0 STG.E desc[UR6][R2.64], RZ ;  /* 0x000000ff02008986 */ /* 0x0021e2000c101906 */
[----:B------:R-:W-:Y:S05]  /*0080*/  @!P0 EXIT ;  /* 0x000000000000894d */ /* 0x000fea0003800000 */
[----:B------:R-:W1:Y:S02]  /*0090*/  LDCU UR4, c[0x0][0x398] ;  /* 0x00007300ff0477ac */ /* 0x000e640008000800 */
[----:B-1----:R-:W-:-:S13]  /*00a0*/  ISETP.GE.AND P0, PT, R6, UR4, PT ;  /* 0x0000000406007c0c */ /* 0x002fda000bf06270 */
[----:B------:R-:W-:Y:S05]  /*00b0*/  @P0 EXIT ;  /* 0x000000000000094d */ /* 0x000fea0003800000 */
[----:B------:R-:W1:Y:S01]  /*00c0*/  LDC R0, c[0x0][0x394] ;  /* 0x0000e500ff007b82 */ /* 0x000e620000000800 */
[----:B------:R-:W-:Y:S01]  /*00d0*/  HFMA2 R16, -RZ, RZ, 0, 0 ;  /* 0x00000000ff107431 */ /* 0x000fe200000001ff */
[----:B------:R-:W-:Y:S02]  /*00e0*/  CS2R R14, SRZ ;  /* 0x00000000000e7805 */ /* 0x000fe4000001ff00 */
[----:B-1----:R-:W-:-:S13]  /*00f0*/  ISETP.GE.AND P0, PT, R0, 0x1, PT ;  /* 0x000000010000780c */ /* 0x002fda0003f06270 */
[----:B------:R-:W-:Y:S05]  /*0100*/  @!P0 BRA `(.L_x_0) ;  /* 0x0000000800008947 */ /* 0x000fea0003800000 */
[----:B------:R-:W1:Y:S01]  /*0110*/  LDC R9, c[0x0][0x3a8] ;  /* 0x0000ea00ff097b82 */ /* 0x000e620000000800 */
[C---:B------:R-:W-:Y:S02]  /*0120*/  ISETP.GE.U32.AND P1, PT, R0.reuse, 0x8, PT ;  /* 0x000000080000780c */ /* 0x040fe40003f26070 */
[----:B------:R-:W-:Y:S02]  /*0130*/  CS2R R14, SRZ ;  /* 0x00000000000e7805 */ /* 0x000fe4000001ff00 */
[----:B------:R-:W-:Y:S01]  /*0140*/  LOP3.LUT R23, R0, 0x7, RZ, 0xc0, !PT ;  /* 0x0000000700177812 */ /* 0x000fe200078ec0ff */
[----:B------:R-:W-:Y:S01]  /*0150*/  IMAD.MOV.U32 R7, RZ, RZ, RZ ;  /* 0x000000ffff077224 */ /* 0x000fe200078e00ff */
[----:B------:R-:W-:Y:S02]  /*0160*/  MOV R16, RZ ;  /* 0x000000ff00107202 */ /* 0x000fe40000000f00 */
[----:B------:R-:W-:Y:S01]  /*0170*/  ISETP.NE.AND P0, PT, R23, RZ, PT ;  /* 0x000000ff1700720c */ /* 0x000fe20003f05270 */
[----:B-1----:R-:W-:-:S05]  /*0180*/  IMAD R9, R6, R9, RZ ;  /* 0x0000000906097224 */ /* 0x002fca00078e02ff */
[----:B------:R-:W-:Y:S01]  /*0190*/  SHF.R.S32.HI R8, RZ, 0x1f, R9 ;  /* 0x0000001fff087819 */ /* 0x000fe20000011409 */
[----:B------:R-:W-:Y:S06]  /*01a0*/  @!P1 BRA `(.L_x_1) ;  /* 0x0000000000f09947 */ /* 0x000fec0003800000 */
[----:B------:R-:W1:Y:S01]  /*01b0*/  LDCU.128 UR8, c[0x0][0x380] ;  /* 0x00007000ff0877ac */ /* 0x000e620008000c00 */
[----:B------:R-:W-:Y:S01]  /*01c0*/  LOP3.LUT R7, R0, 0x7ffffff8, RZ, 0xc0, !PT ;  /* 0x7ffffff800077812 */ /* 0x000fe200078ec0ff */
[----:B------:R-:W-:-:S03]  /*01d0*/  IMAD.MOV.U32 R15, RZ, RZ, RZ ;  /* 0x000000ffff0f7224 */ /* 0x000fc600078e00ff */
[----:B------:R-:W-:Y:S01]  /*01e0*/  IADD3 R24, PT, PT, -R7, RZ, RZ ;  /* 0x000000ff07187210 */ /* 0x000fe20007ffe1ff */
[----:B-1----:R-:W-:Y:S01]  /*01f0*/  UIADD3 UR4, UP0, UPT, UR10, 0x10, URZ ;  /* 0x000000100a047890 */ /* 0x002fe2000ff1e0ff */
[----:B------:R-:W-:-:S03]  /*0200*/  IADD3 R17, P1, PT, R9, UR8, RZ ;  /* 0x0000000809117c10 */ /* 0x000fc6000ff3e0ff */
[----:B------:R-:W-:Y:S01]  /*0210*/  UIADD3.X UR5, UPT, UPT, URZ, UR11, URZ, UP0, !UPT ;  /* 0x0000000bff057290 */ /* 0x000fe200087fe4ff */
[----:B------:R-:W-:Y:S01]  /*0220*/  IADD3 R17, P2, PT, R17, 0x10, RZ ;  /* 0x0000001011117810 */ /* 0x000fe20007f5e0ff */
[----:B0-----:R-:W-:-:S03]  /*0230*/  IMAD.U32 R2, RZ, RZ, UR4 ;  /* 0x00000004ff027e24 */ /* 0x001fc6000f8e00ff */
[----:B------:R-:W-:Y:S02]  /*0240*/  IADD3.X R10, PT, PT, RZ, UR9, R8, P2, P1 ;  /* 0x00000009ff0a7c10 */ /* 0x000fe400097e2408 */
[----:B------:R-:W-:-:S07]  /*0250*/  MOV R3, UR5 ;  /* 0x0000000500037c02 */ /* 0x000fce0008000f00 */
.L_x_2:
[----:B------:R-:W-:Y:S01]  /*0260*/  IMAD.MOV.U32 R4, RZ, RZ, R17 ;  /* 0x000000ffff047224 */ /* 0x000fe200078e0011 */
[----:B------:R-:W-:Y:S01]  /*0270*/  MOV R5, R10 ;  /* 0x0000000a00057202 */ /* 0x000fe20000000f00 */
[----:B------:R-:W2:Y:S04]  /*0280*/  LDG.E R22, desc[UR6][R2.64+-0x10] ;  /* 0xfffff00602167981 */ /* 0x000ea8000c1e1900 */
[----:B------:R-:W3:Y:S04]  /*0290*/  LDG.E R21, desc[UR6][R4.64+-0x10] ;  /* 0xfffff00604157981 */ /* 0x000ee8000c1e1900 */
[----:B------:R-:W4:Y:S04]  /*02a0*/  LDG.E R20, desc[UR6][R4.64+-0xc] ;  /* 0xfffff40604147981 */ /* 0x000f28000c1e1900 */
[----:B------:R-:W5:Y:S04]  /*02b0*/  LDG.E R19, desc[UR6][R2.64+-0xc] ;  /* 0xfffff40602137981 */ /* 0x000f68000c1e1900 */
[----:B------:R-:W5:Y:S04]  /*02c0*/  LDG.E R17, desc[UR6][R4.64+-0x8] ;  /* 0xfffff80604117981 */ /* 0x000f68000c1e1900 */
[----:B------:R-:W5:Y:S04]  /*02d0*/  LDG.E R18, desc[UR6][R2.64+-0x8] ;  /* 0xfffff80602127981 */ /* 0x000f68000c1e1900 */
[----:B------:R-:W5:Y:S04]  /*02e0*/  LDG.E R10, desc[UR6][R4.64+-0x4] ;  /* 0xfffffc06040a7981 */ /* 0x000f68000c1e1900 */
[----:B------:R-:W5:Y:S04]  /*02f0*/  LDG.E R11, desc[UR6][R2.64+-0x4] ;  /* 0xfffffc06020b7981 */ /* 0x000f68000c1e1900 */
[----:B------:R-:W5:Y:S04]  /*0300*/  LDG.E R12, desc[UR6][R4.64] ;  /* 0x00000006040c7981 */ /* 0x000f68000c1e1900 */
[----:B------:R-:W5:Y:S01]  /*0310*/  LDG.E R13, desc[UR6][R2.64] ;  /* 0x00000006020d7981 */ /* 0x000f62000c1e1900 */
[----:B--2---:R-:W-:-:S03]  /*0320*/  FFMA R28, R22, R22, R16 ;  /* 0x00000016161c7223 */ /* 0x004fc60000000010 */
[----:B------:R-:W2:Y:S01]  /*0330*/  LDG.E R16, desc[UR6][R4.64+0x8] ;  /* 0x0000080604107981 */ /* 0x000ea2000c1e1900 */
[C---:B---3--:R-:W-:Y:S01]  /*0340*/  FFMA R25, R21.reuse, R21, R14 ;  /* 0x0000001515197223 */ /* 0x048fe2000000000e */
[----:B------:R-:W-:Y:S02]  /*0350*/  FFMA R26, R21, R22, R15 ;  /* 0x00000016151a7223 */ /* 0x000fe4000000000f */
[----:B------:R-:W3:Y:S04]  /*0360*/  LDG.E R14, desc[UR6][R4.64+0x4] ;  /* 0x00000406040e7981 */ /* 0x000ee8000c1e1900 */
[----:B------:R-:W2:Y:S01]  /*0370*/  LDG.E R15, desc[UR6][R2.64+0x4] ;  /* 0x00000406020f7981 */ /* 0x000ea2000c1e1900 */
[----:B----4-:R-:W-:-:S03]  /*0380*/  FFMA R22, R20, R20, R25 ;  /* 0x0000001414167223 */ /* 0x010fc60000000019 */
[----:B------:R-:W4:Y:S01]  /*0390*/  LDG.E R21, desc[UR6][R2.64+0x8] ;  /* 0x0000080602157981 */ /* 0x000f22000c1e1900 */
[-C--:B-----5:R-:W-:Y:S01]  /*03a0*/  FFMA R25, R20, R19.reuse, R26 ;  /* 0x0000001314197223 */ /* 0x0a0fe2000000001a */
[----:B------:R-:W-:Y:S02]  /*03b0*/  FFMA R27, R19, R19, R28 ;  /* 0x00000013131b7223 */ /* 0x000fe4000000001c */
[----:B------:R-:W5:Y:S04]  /*03c0*/  LDG.E R20, desc[UR6][R4.64+0xc] ;  /* 0x00000c0604147981 */ /* 0x000f68000c1e1900 */
[----:B------:R0:W5:Y:S01]  /*03d0*/  LDG.E R19, desc[UR6][R2.64+0xc] ;  /* 0x00000c0602137981 */ /* 0x000162000c1e1900 */
[C---:B------:R-:W-:Y:S01]  /*03e0*/  FFMA R29, R17.reuse, R17, R22 ;  /* 0x00000011111d7223 */ /* 0x040fe20000000016 */
[-C--:B------:R-:W-:Y:S01]  /*03f0*/  FFMA R22, R17, R18.reuse, R25 ;  /* 0x0000001211167223 */ /* 0x080fe20000000019 */
[----:B------:R-:W-:Y:S01]  /*0400*/  IADD3 R17, P1, PT, R4, 0x20, RZ ;  /* 0x0000002004117810 */ /* 0x000fe20007f3e0ff */
[----:B------:R-:W-:Y:S01]  /*0410*/  FFMA R18, R18, R18, R27 ;  /* 0x0000001212127223 */ /* 0x000fe2000000001b */
[----:B------:R-:W-:Y:S01]  /*0420*/  IADD3 R24, PT, PT, R24, 0x8, RZ ;  /* 0x0000000818187810 */ /* 0x000fe20007ffe0ff */
[C---:B------:R-:W-:Y:S01]  /*0430*/  FFMA R29, R10.reuse, R10, R29 ;  /* 0x0000000a0a1d7223 */ /* 0x040fe2000000001d */
[-C--:B------:R-:W-:Y:S01]  /*0440*/  FFMA R22, R10, R11.reuse, R22 ;  /* 0x0000000b0a167223 */ /* 0x080fe20000000016 */
[----:B------:R-:W-:Y:S01]  /*0450*/  FFMA R18, R11, R11, R18 ;  /* 0x0000000b0b127223 */ /* 0x000fe20000000012 */
[----:B------:R-:W-:Y:S01]  /*0460*/  IMAD.X R10, RZ, RZ, R5, P1 ;  /* 0x000000ffff0a7224 */ /* 0x000fe200008e0605 */
[----:B------:R-:W-:Y:S01]  /*0470*/  ISETP.NE.AND P1, PT, R24, RZ, PT ;  /* 0x000000ff1800720c */ /* 0x000fe20003f25270 */
[C---:B------:R-:W-:Y:S01]  /*0480*/  FFMA R29, R12.reuse, R12, R29 ;  /* 0x0000000c0c1d7223 */ /* 0x040fe2000000001d */
[-C--:B------:R-:W-:Y:S01]  /*0490*/  FFMA R22, R12, R13.reuse, R22 ;  /* 0x0000000d0c167223 */ /* 0x080fe20000000016 */
[----:B------:R-:W-:Y:S01]  /*04a0*/  FFMA R18, R13, R13, R18 ;  /* 0x0000000d0d127223 */ /* 0x000fe20000000012 */
[----:B0-----:R-:W-:-:S05]  /*04b0*/  IADD3 R2, P2, PT, R2, 0x20, RZ ;  /* 0x0000002002027810 */ /* 0x001fca0007f5e0ff */
[----:B------:R-:W-:Y:S02]  /*04c0*/  IMAD.X R3, RZ, RZ, R3, P2 ;  /* 0x000000ffff037224 */ /* 0x000fe400010e0603 */
[C---:B---3--:R-:W-:Y:S01]  /*04d0*/  FFMA R29, R14.reuse, R14, R29 ;  /* 0x0000000e0e1d7223 */ /* 0x048fe2000000001d */
[-C--:B--2---:R-:W-:Y:S01]  /*04e0*/  FFMA R22, R14, R15.reuse, R22 ;  /* 0x0000000f0e167223 */ /* 0x084fe20000000016 */
[----:B------:R-:W-:Y:S02]  /*04f0*/  FFMA R18, R15, R15, R18 ;  /* 0x0000000f0f127223 */ /* 0x000fe40000000012 */
[C---:B------:R-:W-:Y:S01]  /*0500*/  FFMA R29, R16.reuse, R16, R29 ;  /* 0x00000010101d7223 */ /* 0x040fe2000000001d */
[-C--:B----4-:R-:W-:Y:S01]  /*0510*/  FFMA R22, R16, R21.reuse, R22 ;  /* 0x0000001510167223 */ /* 0x090fe20000000016 */
[----:B------:R-:W-:Y:S02]  /*0520*/  FFMA R18, R21, R21, R18 ;  /* 0x0000001515127223 */ /* 0x000fe40000000012 */
[C---:B-----5:R-:W-:Y:S01]  /*0530*/  FFMA R14, R20.reuse, R20, R29 ;  /* 0x00000014140e7223 */ /* 0x060fe2000000001d */
[-C--:B------:R-:W-:Y:S01]  /*0540*/  FFMA R15, R20, R19.reuse, R22 ;  /* 0x00000013140f7223 */ /* 0x080fe20000000016 */
[----:B------:R-:W-:Y:S01]  /*0550*/  FFMA R16, R19, R19, R18 ;  /* 0x0000001313107223 */ /* 0x000fe20000000012 */
[----:B------:R-:W-:Y:S06]  /*0560*/  @P1 BRA `(.L_x_2) ;  /* 0xfffffffc003c1947 */ /* 0x000fec000383ffff */
.L_x_1:
[----:B------:R-:W-:Y:S05]  /*0570*/  @!P0 BRA `(.L_x_0) ;  /* 0x0000000000e48947 */ /* 0x000fea0003800000 */
[----:B0-----:R-:W0:Y:S01]  /*0580*/  LDC.64 R2, c[0x0][0x380] ;  /* 0x0000e000ff027b82 */ /* 0x001e220000000a00 */
[----:B------:R-:W-:Y:S02]  /*0590*/  ISETP.GE.U32.AND P0, PT, R23, 0x4, PT ;  /* 0x000000041700780c */ /* 0x000fe40003f06070 */
[----:B------:R-:W-:-:S04]  /*05a0*/  LOP3.LUT R18, R0, 0x3, RZ, 0xc0, !PT ;  /* 0x0000000300127812 */ /* 0x000fc800078ec0ff */
[----:B------:R-:W-:Y:S02]  /*05b0*/  ISETP.NE.AND P1, PT, R18, RZ, PT ;  /* 0x000000ff1200720c */ /* 0x000fe40003f25270 */
[----:B0-----:R-:W-:-:S04]  /*05c0*/  IADD3 R2, P2, PT, R9, R2, RZ ;  /* 0x0000000209027210 */ /* 0x001fc80007f5e0ff */
[----:B------:R-:W-:Y:S01]  /*05d0*/  IADD3.X R3, PT, PT, R8, R3, RZ, P2, !PT ;  /* 0x0000000308037210 */ /* 0x000fe200017fe4ff */
[----:B------:R-:W-:Y:S08]  /*05e0*/  @!P0 BRA `(.L_x_3) ;  /* 0x0000000000608947 */ /* 0x000ff00003800000 */
[----:B------:R-:W0:Y:S01]  /*05f0*/  LDC.64 R8, c[0x0][0x388] ;  /* 0x0000e200ff087b82 */ /* 0x000e220000000a00 */
[----:B------:R-:W-:-:S05]  /*0600*/  IMAD.WIDE.U32 R4, R7, 0x4, R2 ;  /* 0x0000000407047825 */ /* 0x000fca00078e0002 */
[----:B------:R-:W2:Y:S04]  /*0610*/  LDG.E R11, desc[UR6][R4.64] ;  /* 0x00000006040b7981 */ /* 0x000ea8000c1e1900 */
[----:B------:R-:W3:Y:S04]  /*0620*/  LDG.E R13, desc[UR6][R4.64+0x4] ;  /* 0x00000406040d7981 */ /* 0x000ee8000c1e1900 */
[----:B------:R-:W4:Y:S04]  /*0630*/  LDG.E R17, desc[UR6][R4.64+0x8] ;  /* 0x0000080604117981 */ /* 0x000f28000c1e1900 */
[----:B------:R-:W5:Y:S01]  /*0640*/  LDG.E R19, desc[UR6][R4.64+0xc] ;  /* 0x00000c0604137981 */ /* 0x000f62000c1e1900 */
[----:B0-----:R-:W-:-:S05]  /*0650*/  IMAD.WIDE.U32 R8, R7, 0x4, R8 ;  /* 0x0000000407087825 */ /* 0x001fca00078e0008 */
[----:B------:R-:W5:Y:S04]  /*0660*/  LDG.E R10, desc[UR6][R8.64] ;  /* 0x00000006080a7981 */ /* 0x000f68000c1e1900 */
[----:B------:R-:W5:Y:S04]  /*0670*/  LDG.E R12, desc[UR6][R8.64+0x4] ;  /* 0x00000406080c7981 */ /* 0x000f68000c1e1900 */
[----:B------:R-:W5:Y:S04]  /*0680*/  LDG.E R20, desc[UR6][R8.64+0x8] ;  /* 0x0000080608147981 */ /* 0x000f68000c1e1900 */
[----:B------:R-:W5:Y:S01]  /*0690*/  LDG.E R22, desc[UR6][R8.64+0xc] ;  /* 0x00000c0608167981 */ /* 0x000f62000c1e1900 */
[----:B------:R-:W-:-:S02]  /*06a0*/  VIADD R7, R7, 0x4 ;  /* 0x0000000407077836 */ /* 0x000fc40000000000 */
[----:B--2---:R-:W-:-:S04]  /*06b0*/  FFMA R14, R11, R11, R14 ;  /* 0x0000000b0b0e7223 */ /* 0x004fc8000000000e */
[----:B---3--:R-:W-:-:S04]  /*06c0*/  FFMA R14, R13, R13, R14 ;  /* 0x0000000d0d0e7223 */ /* 0x008fc8000000000e */
[----:B----4-:R-:W-:Y:S01]  /*06d0*/  FFMA R14, R17, R17, R14 ;  /* 0x00000011110e7223 */ /* 0x010fe2000000000e */
[-C--:B-----5:R-:W-:Y:S01]  /*06e0*/  FFMA R11, R11, R10.reuse, R15 ;  /* 0x0000000a0b0b7223 */ /* 0x0a0fe2000000000f */
[----:B------:R-:W-:-:S03]  /*06f0*/  FFMA R10, R10, R10, R16 ;  /* 0x0000000a0a0a7223 */ /* 0x000fc60000000010 */
[-C--:B------:R-:W-:Y:S01]  /*0700*/  FFMA R11, R13, R12.reuse, R11 ;  /* 0x0000000c0d0b7223 */ /* 0x080fe2000000000b */
[----:B------:R-:W-:-:S03]  /*0710*/  FFMA R10, R12, R12, R10 ;  /* 0x0000000c0c0a7223 */ /* 0x000fc6000000000a */
[-C--:B------:R-:W-:Y:S01]  /*0720*/  FFMA R11, R17, R20.reuse, R11 ;  /* 0x00000014110b7223 */ /* 0x080fe2000000000b */
[----:B------:R-:W-:Y:S01]  /*0730*/  FFMA R10, R20, R20, R10 ;  /* 0x00000014140a7223 */ /* 0x000fe2000000000a */
[C---:B------:R-:W-:Y:S02]  /*0740*/  FFMA R14, R19.reuse, R19, R14 ;  /* 0x00000013130e7223 */ /* 0x040fe4000000000e */
[-C--:B------:R-:W-:Y:S01]  /*0750*/  FFMA R15, R19, R22.reuse, R11 ;  /* 0x00000016130f7223 */ /* 0x080fe2000000000b */
[----:B------:R-:W-:-:S07]  /*0760*/  FFMA R16, R22, R22, R10 ;  /* 0x0000001616107223 */ /* 0x000fce000000000a */
.L_x_3:
[----:B------:R-:W-:Y:S05]  /*0770*/  @!P1 BRA `(.L_x_0) ;  /* 0x0000000000649947 */ /* 0x000fea0003800000 */
[----:B------:R-:W-:Y:S02]  /*0780*/  ISETP.NE.AND P0, PT, R18, 0x1, PT ;  /* 0x000000011200780c */ /* 0x000fe40003f05270 */
[----:B------:R-:W-:-:S04]  /*0790*/  LOP3.LUT R0, R0, 0x1, RZ, 0xc0, !PT ;  /* 0x0000000100007812 */ /* 0x000fc800078ec0ff */
[----:B------:R-:W-:-:S07]  /*07a0*/  ISETP.NE.U32.AND P1, PT, R0, 0x1, PT ;  /* 0x000000010000780c */ /* 0x000fce0003f25070 */
[----:B------:R-:W0:Y:S01]  /*07b0*/  @P0 LDC.64 R4, c[0x0][0x388] ;  /* 0x0000e200ff040b82 */ /* 0x000e220000000a00 */
[----:B------:R-:W-:-:S05]  /*07c0*/  @P0 IMAD.WIDE.U32 R8, R7, 0x4, R2 ;  /* 0x0000000407080825 */ /* 0x000fca00078e0002 */
[----:B------:R-:W2:Y:S02]  /*07d0*/  @P0 LDG.E R17, desc[UR6][R8.64] ;  /* 0x0000000608110981 */ /* 0x000ea4000c1e1900 */
[----:B------:R-:W1:Y:S02]  /*07e0*/  @!P1 LDC.64 R12, c[0x0][0x388] ;  /* 0x0000e200ff0c9b82 */ /* 0x000e640000000a00 */
[----:B------:R-:W3:Y:S01]  /*07f0*/  @P0 LDG.E R18, desc[UR6][R8.64+0x4] ;  /* 0x0000040608120981 */ /* 0x000ee2000c1e1900 */
[C---:B0-----:R-:W-:Y:S01]  /*0800*/  @P0 IMAD.WIDE.U32 R10, R7.reuse, 0x4, R4 ;  /* 0x00000004070a0825 */ /* 0x041fe200078e0004 */
[----:B------:R-:W-:-:S04]  /*0810*/  @P0 IADD3 R7, PT, PT, R7, 0x2, RZ ;  /* 0x0000000207070810 */ /* 0x000fc80007ffe0ff */
[----:B------:R-:W4:Y:S01]  /*0820*/  @P0 LDG.E R0, desc[UR6][R10.64] ;  /* 0x000000060a000981 */ /* 0x000f22000c1e1900 */
[----:B------:R-:W-:-:S04]  /*0830*/  @!P1 IMAD.WIDE.U32 R2, R7, 0x4, R2 ;  /* 0x0000000407029825 */ /* 0x000fc800078e0002 */
[----:B-1----:R-:W-:Y:S02]  /*0840*/  @!P1 IMAD.WIDE.U32 R4, R7, 0x4, R12 ;  /* 0x0000000407049825 */ /* 0x002fe400078e000c */
[----:B------:R-:W5:Y:S04]  /*0850*/  @P0 LDG.E R13, desc[UR6][R10.64+0x4] ;  /* 0x000004060a0d0981 */ /* 0x000f68000c1e1900 */
[----:B------:R-:W5:Y:S04]  /*0860*/  @!P1 LDG.E R3, desc[UR6][R2.64] ;  /* 0x0000000602039981 */ /* 0x000f68000c1e1900 */
[----:B------:R-:W5:Y:S01]  /*0870*/  @!P1 LDG.E R4, desc[UR6][R4.64] ;  /* 0x0000000604049981 */ /* 0x000f62000c1e1900 */
[----:B--2---:R-:W-:-:S04]  /*0880*/  @P0 FFMA R7, R17, R17, R14 ;  /* 0x0000001111070223 */ /* 0x004fc8000000000e */
[----:B---3--:R-:W-:Y:S01]  /*0890*/  @P0 FFMA R14, R18, R18, R7 ;  /* 0x00000012120e0223 */ /* 0x008fe20000000007 */
[-C--:B----4-:R-:W-:Y:S01]  /*08a0*/  @P0 FFMA R17, R17, R0.reuse, R15 ;  /* 0x0000000011110223 */ /* 0x090fe2000000000f */
[----:B------:R-:W-:-:S03]  /*08b0*/  @P0 FFMA R0, R0, R0, R16 ;  /* 0x0000000000000223 */ /* 0x000fc60000000010 */
[-C--:B-----5:R-:W-:Y:S01]  /*08c0*/  @P0 FFMA R15, R18, R13.reuse, R17 ;  /* 0x0000000d120f0223 */ /* 0x0a0fe20000000011 */
[----:B------:R-:W-:Y:S01]  /*08d0*/  @P0 FFMA R16, R13, R13, R0 ;  /* 0x0000000d0d100223 */ /* 0x000fe20000000000 */
[C---:B------:R-:W-:Y:S02]  /*08e0*/  @!P1 FFMA R14, R3.reuse, R3, R14 ;  /* 0x00000003030e9223 */ /* 0x040fe4000000000e */
[-C--:B------:R-:W-:Y:S01]  /*08f0*/  @!P1 FFMA R15, R3, R4.reuse, R15 ;  /* 0x00000004030f9223 */ /* 0x080fe2000000000f */
[----:B------:R-:W-:-:S07]  /*0900*/  @!P1 FFMA R16, R4, R4, R16 ;  /* 0x0000000404109223 */ /* 0x000fce0000000010 */
.L_x_0:
[----:B------:R-:W-:Y:S01]  /*0910*/  VIADD R0, R16, 0xf3000000 ;  /* 0xf300000010007836 */ /* 0x000fe20000000000 */
[----:B------:R1:W2:Y:S04]  /*0920*/  MUFU.RSQ R5, R16 ;  /* 0x0000001000057308 */ /* 0x0002a80000001400 */
[----:B------:R-:W-:-:S13]  /*0930*/  ISETP.GT.U32.AND P0, PT, R0, 0x727fffff, PT ;  /* 0x727fffff0000780c */ /* 0x000fda0003f04070 */
[----:B-12---:R-:W-:Y:S05]  /*0940*/  @!P0 BRA `(.L_x_4) ;  /* 0x0000000000148947 */ /* 0x006fea0003800000 */
[----:B------:R-:W-:Y:S02]  /*0950*/  MOV R0, R16 ;  /* 0x0000001000007202 */ /* 0x000fe40000000f00 */
[----:B------:R-:W-:-:S07]  /*0960*/  MOV R7, 0x980 ;  /* 0x0000098000077802 */ /* 0x000fce0000000f00 */
[----:B0-----:R-:W-:Y:S05]  /*0970*/  CALL.REL.NOINC `($__internal_0_$__cuda_sm20_sqrt_rn_f32_slowpath) ;  /* 0x0000000000907944 */ /* 0x001fea0003c00000 */
[----:B------:R-:W-:Y:S01]  /*0980*/  IMAD.MOV.U32 R4, RZ, RZ, R0 ;  /* 0x000000ffff047224 */ /* 0x000fe200078e0000 */
[----:B------:R-:W-:Y:S06]  /*0990*/  BRA `(.L_x_5) ;  /* 0x0000000000107947 */ /* 0x000fec0003800000 */
.L_x_4:
[C---:B0-----:R-:W-:Y:S01]  /*09a0*/  FMUL.FTZ R3, R5.reuse, R16 ;  /* 0x0000001005037220 */ /* 0x041fe20000410000 */
[----:B------:R-:W-:-:S03]  /*09b0*/  FMUL.FTZ R0, R5, 0.5 ;  /* 0x3f00000005007820 */ /* 0x000fc60000410000 */
[----:B------:R-:W-:-:S04]  /*09c0*/  FFMA R4, -R3, R3, R16 ;  /* 0x0000000303047223 */ /* 0x000fc80000000110 */
[----:B------:R-:W-:-:S07]  /*09d0*/  FFMA R4, R4, R0, R3 ;  /* 0x0000000004047223 */ /* 0x000fce0000000003 */
.L_x_5:
[----:B------:R-:W-:Y:S01]  /*09e0*/  IADD3 R0, PT, PT, R14, -0xd000000, RZ ;  /* 0xf30000000e007810 */ /* 0x000fe20007ffe0ff */
[----:B------:R0:W1:Y:S03]  /*09f0*/  MUFU.RSQ R5, R14 ;  /* 0x0000000e00057308 */ /* 0x0000660000001400 */
[----:B------:R-:W-:-:S13]  /*0a00*/  ISETP.GT.U32.AND P0, PT, R0, 0x727fffff, PT ;  /* 0x727fffff0000780c */ /* 0x000fda0003f04070 */
[----:B0-----:R-:W-:Y:S05]  /*0a10*/  @!P0 BRA `(.L_x_6) ;  /* 0x0000000000148947 */ /* 0x001fea0003800000 */
[----:B------:R-:W-:Y:S02]  /*0a20*/  MOV R0, R14 ;  /* 0x0000000e00007202 */ /* 0x000fe40000000f00 */
[----:B------:R-:W-:-:S07]  /*0a30*/  MOV R7, 0xa50 ;  /* 0x00000a5000077802 */ /* 0x000fce0000000f00 */
[----:B-1----:R-:W-:Y:S05]  /*0a40*/  CALL.REL.NOINC `($__internal_0_$__cuda_sm20_sqrt_rn_f32_slowpath) ;  /* 0x00000000005c7944 */ /* 0x002fea0003c00000 */
[----:B------:R-:W-:Y:S01]  /*0a50*/  IMAD.MOV.U32 R3, RZ, RZ, R0 ;  /* 0x000000ffff037224 */ /* 0x000fe200078e0000 */
[----:B------:R-:W-:Y:S06]  /*0a60*/  BRA `(.L_x_7) ;  /* 0x0000000000107947 */ /* 0x000fec0003800000 */
.L_x_6:
[C---:B-1----:R-:W-:Y:S01]  /*0a70*/  FMUL.FTZ R3, R5.reuse, R14 ;  /* 0x0000000e05037220 */ /* 0x042fe20000410000 */
[----:B------:R-:W-:-:S03]  /*0a80*/  FMUL.FTZ R0, R5, 0.5 ;  /* 0x3f00000005007820 */ /* 0x000fc60000410000 */
[----:B------:R-:W-:-:S04]  /*0a90*/  FFMA R14, -R3, R3, R14 ;  /* 0x00000003030e7223 */ /* 0x000fc8000000010e */
[----:B------:R-:W-:-:S07]  /*0aa0*/  FFMA R3, R14, R0, R3 ;  /* 0x000000000e037223 */ /* 0x000fce0000000003 */
.L_x_7:
[----:B------:R-:W-:-:S04]  /*0ab0*/  FMUL R8, R3, R4 ;  /* 0x0000000403087220 */ /* 0x000fc80000400000 */
[----:B------:R-:W0:Y:S08]  /*0ac0*/  MUFU.RCP R0, R8 ;  /* 0x0000000800007308 */ /* 0x000e300000001000 */
[----:B------:R-:W1:Y:S01]  /*0ad0*/  FCHK P0, R15, R8 ;  /* 0x000000080f007302 */ /* 0x000e620000000000 */
[----:B0-----:R-:W-:-:S04]  /*0ae0*/  FFMA R3, -R8, R0, 1 ;  /* 0x3f80000008037423 */ /* 0x001fc80000000100 */
[----:B------:R-:W-:-:S04]  /*0af0*/  FFMA R0, R0, R3, R0 ;  /* 0x0000000300007223 */ /* 0x000fc80000000000 */
[----:B------:R-:W-:-:S04]  /*0b00*/  FFMA R2, R0, R15, RZ ;  /* 0x0000000f00027223 */ /* 0x000fc800000000ff */
[----:B------:R-:W-:-:S04]  /*0b10*/  FFMA R3, -R8, R2, R15 ;  /* 0x0000000208037223 */ /* 0x000fc8000000010f */
[----:B------:R-:W-:Y:S01]  /*0b20*/  FFMA R5, R0, R3, R2 ;  /* 0x0000000300057223 */ /* 0x000fe20000000002 */
[----:B-1----:R-:W-:Y:S06]  /*0b30*/  @!P0 BRA `(.L_x_8) ;  /* 0x0000000000108947 */ /* 0x002fec0003800000 */
[----:B------:R-:W-:Y:S02]  /*0b40*/  MOV R3, R15 ;  /* 0x0000000f00037202 */ /* 0x000fe40000000f00 */
[----:B------:R-:W-:-:S07]  /*0b50*/  MOV R2, 0xb70 ;  /* 0x00000b7000027802 */ /* 0x000fce0000000f00 */
[----:B------:R-:W-:Y:S05]  /*0b60*/  CALL.REL.NOINC `($__internal_1_$__cuda_sm3x_div_rn_noftz_f32_slowpath) ;  /* 0x0000000000747944 */ /* 0x000fea0003c00000 */
[----:B------:R-:W-:-:S07]  /*0b70*/  MOV R5, R0 ;  /* 0x0000000000057202 */ /* 0x000fce0000000f00 */
.L_x_8:
[----:B------:R-:W0:Y:S02]  /*0b80*/  LDC.64 R2, c[0x0][0x3a0] ;  /* 0x0000e800ff027b82 */ /* 0x000e240000000a00 */
[----:B0-----:R-:W-:-:S05]  /*0b90*/  IMAD.WIDE.U32 R2, R6, 0x4, R2 ;  /* 0x0000000406027825 */ /* 0x001fca00078e0002 */
[----:B------:R-:W-:Y:S01]  /*0ba0*/  STG.E desc[UR6][R2.64], R5 ;  /* 0x0000000502007986 */ /* 0x000fe2000c101906 */
[----:B------:R-:W-:Y:S05]  /*0bb0*/  EXIT ;  /* 0x000000000000794d */ /* 0x000fea0003800000 */
        .weak           $__internal_0_$__cuda_sm20_sqrt_rn_f32_slowpath
        .type           $__internal_0_$__cuda_sm20_sqrt_rn_f32_slowpath,@function
        .size           $__internal_0_$__cuda_sm20_sqrt_rn_f32_slowpath,($__internal_1_$__cuda_sm3x_div_rn_noftz_f32_slowpath - $__internal_0_$__cuda_sm20_sqrt_rn_f32_slowpath)
$__internal_0_$__cuda_sm20_sqrt_rn_f32_slowpath:
[----:B------:R-:W-:-:S13]  /*0bc0*/  LOP3.LUT P0, RZ, R0, 0x7fffffff, RZ, 0xc0, !PT ;  /* 0x7fffffff00ff7812 */ /* 0x000fda000780c0ff */
[----:B------:R-:W-:Y:S01]  /*0bd0*/  @!P0 IMAD.MOV.U32 R2, RZ, RZ, R0 ;  /* 0x000000ffff028224 */ /* 0x000fe200078e0000 */
[----:B------:R-:W-:Y:S06]  /*0be0*/  @!P0 BRA `(.L_x_9) ;  /* 0x0000000000448947 */ /* 0x000fec0003800000 */
[----:B------:R-:W-:-:S13]  /*0bf0*/  FSETP.GEU.FTZ.AND P0, PT, R0, RZ, PT ;  /* 0x000000ff0000720b */ /* 0x000fda0003f1e000 */
[----:B------:R-:W-:Y:S01]  /*0c00*/  @!P0 MOV R2, 0x7fffffff ;  /* 0x7fffffff00028802 */ /* 0x000fe20000000f00 */
[----:B------:R-:W-:Y:S06]  /*0c10*/  @!P0 BRA `(.L_x_9) ;  /* 0x0000000000388947 */ /* 0x000fec0003800000 */
[----:B------:R-:W-:-:S13]  /*0c20*/  FSETP.GTU.FTZ.AND P0, PT, |R0|, +INF , PT ;  /* 0x7f8000000000780b */ /* 0x000fda0003f1c200 */
[----:B------:R-:W-:Y:S01]  /*0c30*/  @P0 FADD.FTZ R2, R0, 1 ;  /* 0x3f80000000020421 */ /* 0x000fe20000010000 */
[----:B------:R-:W-:Y:S06]  /*0c40*/  @P0 BRA `(.L_x_9) ;  /* 0x00000000002c0947 */ /* 0x000fec0003800000 */
[----:B------:R-:W-:-:S13]  /*0c50*/  FSETP.NEU.FTZ.AND P0, PT, |R0|, +INF , PT ;  /* 0x7f8000000000780b */ /* 0x000fda0003f1d200 */
[----:B------:R-:W-:Y:S01]  /*0c60*/  @!P0 MOV R2, R0 ;  /* 0x0000000000028202 */ /* 0x000fe20000000f00 */
[----:B------:R-:W-:Y:S06]  /*0c70*/  @!P0 BRA `(.L_x_9) ;  /* 0x0000000000208947 */ /* 0x000fec0003800000 */
[----:B------:R-:W-:-:S04]  /*0c80*/  FFMA R0, R0, 1.84467440737095516160e+19, RZ ;  /* 0x5f80000000007823 */ /* 0x000fc800000000ff */
[----:B------:R-:W0:Y:S02]  /*0c90*/  MUFU.RSQ R3, R0 ;  /* 0x0000000000037308 */ /* 0x000e240000001400 */
[----:B0-----:R-:W-:Y:S01]  /*0ca0*/  FMUL.FTZ R5, R0, R3 ;  /* 0x0000000300057220 */ /* 0x001fe20000410000 */
[----:B------:R-:W-:-:S03]  /*0cb0*/  FMUL.FTZ R3, R3, 0.5 ;  /* 0x3f00000003037820 */ /* 0x000fc60000410000 */
[----:B------:R-:W-:-:S04]  /*0cc0*/  FADD.FTZ R2, -R5, -RZ ;  /* 0x800000ff05027221 */ /* 0x000fc80000010100 */
[----:B------:R-:W-:-:S04]  /*0cd0*/  FFMA R2, R5, R2, R0 ;  /* 0x0000000205027223 */ /* 0x000fc80000000000 */
[----:B------:R-:W-:-:S04]  /*0ce0*/  FFMA R2, R2, R3, R5 ;  /* 0x0000000302027223 */ /* 0x000fc80000000005 */
[----:B------:R-:W-:-:S07]  /*0cf0*/  FMUL.FTZ R2, R2, 2.3283064365386962891e-10 ;  /* 0x2f80000002027820 */ /* 0x000fce0000410000 */
.L_x_9:
[----:B------:R-:W-:Y:S02]  /*0d00*/  HFMA2 R3, -RZ, RZ, 0, 0 ;  /* 0x00000000ff037431 */ /* 0x000fe400000001ff */
[----:B------:R-:W-:Y:S01]  /*0d10*/  IMAD.MOV.U32 R0, RZ, RZ, R2 ;  /* 0x000000ffff007224 */ /* 0x000fe200078e0002 */
[----:B------:R-:W-:-:S04]  /*0d20*/  MOV R2, R7 ;  /* 0x0000000700027202 */ /* 0x000fc80000000f00 */
[----:B------:R-:W-:Y:S05]  /*0d30*/  RET.REL.NODEC R2 `(_Z7cal_disPfS_iiiS_i) ;  /* 0xfffffff002b07950 */ /* 0x000fea0003c3ffff */
        .weak           $__internal_1_$__cuda_sm3x_div_rn_noftz_f32_slowpath
        .type           $__internal_1_$__cuda_sm3x_div_rn_noftz_f32_slowpath,@function
        .size           $__internal_1_$__cuda_sm3x_div_rn_noftz_f32_slowpath,(.L_x_20 - $__internal_1_$__cuda_sm3x_div_rn_noftz_f32_slowpath)
$__internal_1_$__cuda_sm3x_div_rn_noftz_f32_slowpath:
[----:B------:R-:W-:Y:S02]  /*0d40*/  SHF.R.U32.HI R4, RZ, 0x17, R8 ;  /* 0x00000017ff047819 */ /* 0x000fe40000011608 */
[----:B------:R-:W-:Y:S02]  /*0d50*/  SHF.R.U32.HI R0, RZ, 0x17, R3 ;  /* 0x00000017ff007819 */ /* 0x000fe40000011603 */
[----:B------:R-:W-:Y:S02]  /*0d60*/  LOP3.LUT R13, R4, 0xff, RZ, 0xc0, !PT ;  /* 0x000000ff040d7812 */ /* 0x000fe400078ec0ff */
[----:B------:R-:W-:Y:S02]  /*0d70*/  LOP3.LUT R10, R0, 0xff, RZ, 0xc0, !PT ;  /* 0x000000ff000a7812 */ /* 0x000fe400078ec0ff */
[----:B------:R-:W-:Y:S01]  /*0d80*/  MOV R4, R8 ;  /* 0x0000000800047202 */ /* 0x000fe20000000f00 */
[----:B------:R-:W-:Y:S01]  /*0d90*/  VIADD R9, R13, 0xffffffff ;  /* 0xffffffff0d097836 */ /* 0x000fe20000000000 */
[----:B------:R-:W-:-:S04]  /*0da0*/  IADD3 R7, PT, PT, R10, -0x1, RZ ;  /* 0xffffffff0a077810 */ /* 0x000fc80007ffe0ff */
[----:B------:R-:W-:-:S04]  /*0db0*/  ISETP.GT.U32.AND P0, PT, R9, 0xfd, PT ;  /* 0x000000fd0900780c */ /* 0x000fc80003f04070 */
[----:B------:R-:W-:-:S13]  /*0dc0*/  ISETP.GT.U32.OR P0, PT, R7, 0xfd, P0 ;  /* 0x000000fd0700780c */ /* 0x000fda0000704470 */
[----:B------:R-:W-:Y:S01]  /*0dd0*/  @!P0 IMAD.MOV.U32 R5, RZ, RZ, RZ ;  /* 0x000000ffff058224 */ /* 0x000fe200078e00ff */
[----:B------:R-:W-:Y:S06]  /*0de0*/  @!P0 BRA `(.L_x_10) ;  /* 0x0000000000608947 */ /* 0x000fec0003800000 */
[----:B------:R-:W-:Y:S02]  /*0df0*/  FSETP.GTU.FTZ.AND P0, PT, |R3|, +INF , PT ;  /* 0x7f8000000300780b */ /* 0x000fe40003f1c200 */
[----:B------:R-:W-:Y:S02]  /*0e00*/  FSETP.GTU.FTZ.AND P1, PT, |R8|, +INF , PT ;  /* 0x7f8000000800780b */ /* 0x000fe40003f3c200 */
[----:B------:R-:W-:Y:S02]  /*0e10*/  MOV R0, R8 ;  /* 0x0000000800007202 */ /* 0x000fe40000000f00 */
[----:B------:R-:W-:-:S13]  /*0e20*/  PLOP3.LUT P0, PT, P0, P1, PT, 0xf8, 0x8f ;  /* 0x00000000008f781c */ /* 0x000fda0000703f70 */
[----:B------:R-:W-:Y:S05]  /*0e30*/  @P0 BRA `(.L_x_11) ;  /* 0x0000000400440947 */ /* 0x000fea0003800000 */
[----:B------:R-:W-:-:S13]  /*0e40*/  LOP3.LUT P0, RZ, R4, 0x7fffffff, R3, 0xc8, !PT ;  /* 0x7fffffff04ff7812 */ /* 0x000fda000780c803 */
[----:B------:R-:W-:Y:S05]  /*0e50*/  @!P0 BRA `(.L_x_12) ;  /* 0x0000000400348947 */ /* 0x000fea0003800000 */
[C---:B------:R-:W-:Y:S02]  /*0e60*/  FSETP.NEU.FTZ.AND P2, PT, |R3|.reuse, +INF , PT ;  /* 0x7f8000000300780b */ /* 0x040fe40003f5d200 */
[----:B------:R-:W-:Y:S02]  /*0e70*/  FSETP.NEU.FTZ.AND P1, PT, |R0|, +INF , PT ;  /* 0x7f8000000000780b */ /* 0x000fe40003f3d200 */
[----:B------:R-:W-:-:S11]  /*0e80*/  FSETP.NEU.FTZ.AND P0, PT, |R3|, +INF , PT ;  /* 0x7f8000000300780b */ /* 0x000fd60003f1d200 */
[----:B------:R-:W-:Y:S05]  /*0e90*/  @!P1 BRA !P2, `(.L_x_12) ;  /* 0x0000000400249947 */ /* 0x000fea0005000000 */
[----:B------:R-:W-:-:S04]  /*0ea0*/  LOP3.LUT P2, RZ, R3, 0x7fffffff, RZ, 0xc0, !PT ;  /* 0x7fffffff03ff7812 */ /* 0x000fc8000784c0ff */
[----:B------:R-:W-:-:S13]  /*0eb0*/  PLOP3.LUT P1, PT, P1, P2, PT, 0x2f, 0xf2 ;  /* 0x0000000000f2781c */ /* 0x000fda0000f24577 */
[----:B------:R-:W-:Y:S05]  /*0ec0*/  @P1 BRA `(.L_x_13) ;  /* 0x0000000400101947 */ /* 0x000fea0003800000 */
[----:B------:R-:W-:-:S04]  /*0ed0*/  LOP3.LUT P1, RZ, R4, 0x7fffffff, RZ, 0xc0, !PT ;  /* 0x7fffffff04ff7812 */ /* 0x000fc8000782c0ff */
[----:B------:R-:W-:-:S13]  /*0ee0*/  PLOP3.LUT P0, PT, P0, P1, PT, 0x2f, 0xf2 ;  /* 0x0000000000f2781c */ /* 0x000fda0000702577 */
[----:B------:R-:W-:Y:S05]  /*0ef0*/  @P0 BRA `(.L_x_14) ;  /* 0x0000000000f80947 */ /* 0x000fea0003800000 */
[----:B------:R-:W-:Y:S02]  /*0f00*/  ISETP.GE.AND P0, PT, R7, RZ, PT ;  /* 0x000000ff0700720c */ /* 0x000fe40003f06270 */
[----:B------:R-:W-:-:S11]  /*0f10*/  ISETP.GE.AND P1, PT, R9, RZ, PT ;  /* 0x000000ff0900720c */ /* 0x000fd60003f26270 */
[----:B------:R-:W-:Y:S01]  /*0f20*/  @P0 MOV R5, RZ ;  /* 0x000000ff00050202 */ /* 0x000fe20000000f00 */
[----:B------:R-:W-:Y:S02]  /*0f30*/  @!P0 IMAD.MOV.U32 R5, RZ, RZ, -0x40 ;  /* 0xffffffc0ff058424 */ /* 0x000fe400078e00ff */
[----:B------:R-:W-:Y:S01]  /*0f40*/  @!P0 FFMA R3, R3, 1.84467440737095516160e+19, RZ ;  /* 0x5f80000003038823 */ /* 0x000fe200000000ff */
[----:B------:R-:W-:Y:S02]  /*0f50*/  @!P1 FFMA R4, R0, 1.84467440737095516160e+19, RZ ;  /* 0x5f80000000049823 */ /* 0x000fe400000000ff */
[----:B------:R-:W-:-:S07]  /*0f60*/  @!P1 IADD3 R5, PT, PT, R5, 0x40, RZ ;  /* 0x0000004005059810 */ /* 0x000fce0007ffe0ff */
.L_x_10:
[----:B------:R-:W-:-:S04]  /*0f70*/  LEA R7, R13, 0xc0800000, 0x17 ;  /* 0xc08000000d077811 */ /* 0x000fc800078eb8ff */
[----:B------:R-:W-:Y:S01]  /*0f80*/  IADD3 R7, PT, PT, -R7, R4, RZ ;  /* 0x0000000407077210 */ /* 0x000fe20007ffe1ff */
[----:B------:R-:W-:-:S03]  /*0f90*/  VIADD R4, R10, 0xffffff81 ;  /* 0xffffff810a047836 */ /* 0x000fc60000000000 */
[----:B------:R-:W0:Y:S01]  /*0fa0*/  MUFU.RCP R8, R7 ;  /* 0x0000000700087308 */ /* 0x000e220000001000 */
[----:B------:R-:W-:Y:S01]  /*0fb0*/  FADD.FTZ R9, -R7, -RZ ;  /* 0x800000ff07097221 */ /* 0x000fe20000010100 */
[C---:B------:R-:W-:Y:S01]  /*0fc0*/  IMAD R0, R4.reuse, -0x800000, R3 ;  /* 0xff80000004007824 */ /* 0x040fe200078e0203 */
[----:B------:R-:W-:-:S04]  /*0fd0*/  IADD3 R4, PT, PT, R4, 0x7f, -R13 ;  /* 0x0000007f04047810 */ /* 0x000fc80007ffe80d */
[----:B------:R-:W-:Y:S01]  /*0fe0*/  IADD3 R4, PT, PT, R4, R5, RZ ;  /* 0x0000000504047210 */ /* 0x000fe20007ffe0ff */
[----:B0-----:R-:W-:-:S04]  /*0ff0*/  FFMA R11, R8, R9, 1 ;  /* 0x3f800000080b7423 */ /* 0x001fc80000000009 */
[----:B------:R-:W-:-:S04]  /*1000*/  FFMA R10, R8, R11, R8 ;  /* 0x0000000b080a7223 */ /* 0x000fc80000000008 */
[----:B------:R-:W-:-:S04]  /*1010*/  FFMA R3, R0, R10, RZ ;  /* 0x0000000a00037223 */ /* 0x000fc800000000ff */
[----:B------:R-:W-:-:S04]  /*1020*/  FFMA R8, R9, R3, R0 ;  /* 0x0000000309087223 */ /* 0x000fc80000000000 */
[----:B------:R-:W-:-:S04]  /*1030*/  FFMA R11, R10, R8, R3 ;  /* 0x000000080a0b7223 */ /* 0x000fc80000000003 */
[----:B------:R-:W-:-:S04]  /*1040*/  FFMA R8, R9, R11, R0 ;  /* 0x0000000b09087223 */ /* 0x000fc80000000000 */
[----:B------:R-:W-:-:S05]  /*1050*/  FFMA R0, R10, R8, R11 ;  /* 0x000000080a007223 */ /* 0x000fca000000000b */
[----:B------:R-:W-:-:S04]  /*1060*/  SHF.R.U32.HI R3, RZ, 0x17, R0 ;  /* 0x00000017ff037819 */ /* 0x000fc80000011600 */
[----:B------:R-:W-:-:S04]  /*1070*/  LOP3.LUT R3, R3, 0xff, RZ, 0xc0, !PT ;  /* 0x000000ff03037812 */ /* 0x000fc800078ec0ff */
[----:B------:R-:W-:-:S05]  /*1080*/  IADD3 R7, PT, PT, R3, R4, RZ ;  /* 0x0000000403077210 */ /* 0x000fca0007ffe0ff */
[----:B------:R-:W-:-:S05]  /*1090*/  VIADD R3, R7, 0xffffffff ;  /* 0xffffffff07037836 */ /* 0x000fca0000000000 */
[----:B------:R-:W-:-:S13]  /*10a0*/  ISETP.GE.U32.AND P0, PT, R3, 0xfe, PT ;  /* 0x000000fe0300780c */ /* 0x000fda0003f06070 */
[----:B------:R-:W-:Y:S05]  /*10b0*/  @!P0 BRA `(.L_x_15) ;  /* 0x0000000000808947 */ /* 0x000fea0003800000 */
[----:B------:R-:W-:-:S13]  /*10c0*/  ISETP.GT.AND P0, PT, R7, 0xfe, PT ;  /* 0x000000fe0700780c */ /* 0x000fda0003f04270 */
[----:B------:R-:W-:Y:S05]  /*10d0*/  @P0 BRA `(.L_x_16) ;  /* 0x00000000006c0947 */ /* 0x000fea0003800000 */
[----:B------:R-:W-:-:S13]  /*10e0*/  ISETP.GE.AND P0, PT, R7, 0x1, PT ;  /* 0x000000010700780c */ /* 0x000fda0003f06270 */
[----:B------:R-:W-:Y:S05]  /*10f0*/  @P0 BRA `(.L_x_17) ;  /* 0x0000000000980947 */ /* 0x000fea0003800000 */
[----:B------:R-:W-:Y:S02]  /*1100*/  ISETP.GE.AND P0, PT, R7, -0x18, PT ;  /* 0xffffffe80700780c */ /* 0x000fe40003f06270 */
[----:B------:R-:W-:-:S11]  /*1110*/  LOP3.LUT R0, R0, 0x80000000, RZ, 0xc0, !PT ;  /* 0x8000000000007812 */ /* 0x000fd600078ec0ff */
[----:B------:R-:W-:Y:S05]  /*1120*/  @!P0 BRA `(.L_x_17) ;  /* 0x00000000008c8947 */ /* 0x000fea0003800000 */
[CCC-:B------:R-:W-:Y:S01]  /*1130*/  FFMA.RZ R3, R10.reuse, R8.reuse, R11.reuse ;  /* 0x000000080a037223 */ /* 0x1c0fe2000000c00b */
[CCC-:B------:R-:W-:Y:S01]  /*1140*/  FFMA.RM R4, R10.reuse, R8.reuse, R11.reuse ;  /* 0x000000080a047223 */ /* 0x1c0fe2000000400b */
[C---:B------:R-:W-:Y:S02]  /*1150*/  ISETP.NE.AND P2, PT, R7.reuse, RZ, PT ;  /* 0x000000ff0700720c */ /* 0x040fe40003f45270 */
[----:B------:R-:W-:Y:S02]  /*1160*/  ISETP.NE.AND P1, PT, R7, RZ, PT ;  /* 0x000000ff0700720c */ /* 0x000fe40003f25270 */
[----:B------:R-:W-:Y:S01]  /*1170*/  LOP3.LUT R5, R3, 0x7fffff, RZ, 0xc0, !PT ;  /* 0x007fffff03057812 */ /* 0x000fe200078ec0ff */
[----:B------:R-:W-:Y:S01]  /*1180*/  FFMA.RP R3, R10, R8, R11 ;  /* 0x000000080a037223 */ /* 0x000fe2000000800b */
[----:B------:R-:W-:Y:S02]  /*1190*/  IADD3 R8, PT, PT, R7, 0x20, RZ ;  /* 0x0000002007087810 */ /* 0x000fe40007ffe0ff */
[----:B------:R-:W-:-:S02]  /*11a0*/  LOP3.LUT R5, R5, 0x800000, RZ, 0xfc, !PT ;  /* 0x0080000005057812 */ /* 0x000fc400078efcff */
[----:B------:R-:W-:Y:S02]  /*11b0*/  IADD3 R7, PT, PT, -R7, RZ, RZ ;  /* 0x000000ff07077210 */ /* 0x000fe40007ffe1ff */
[----:B------:R-:W-:Y:S02]  /*11c0*/  SHF.L.U32 R8, R5, R8, RZ ;  /* 0x0000000805087219 */ /* 0x000fe400000006ff */
[----:B------:R-:W-:Y:S02]  /*11d0*/  FSETP.NEU.FTZ.AND P0, PT, R3, R4, PT ;  /* 0x000000040300720b */ /* 0x000fe40003f1d000 */
[----:B------:R-:W-:Y:S02]  /*11e0*/  SEL R4, R7, RZ, P2 ;  /* 0x000000ff07047207 */ /* 0x000fe40001000000 */
[----:B------:R-:W-:Y:S02]  /*11f0*/  ISETP.NE.AND P1, PT, R8, RZ, P1 ;  /* 0x000000ff0800720c */ /* 0x000fe40000f25270 */
[----:B------:R-:W-:-:S02]  /*1200*/  SHF.R.U32.HI R4, RZ, R4, R5 ;  /* 0x00000004ff047219 */ /* 0x000fc40000011605 */
[----:B------:R-:W-:Y:S02]  /*1210*/  PLOP3.LUT P0, PT, P0, P1, PT, 0xf8, 0x8f ;  /* 0x00000000008f781c */ /* 0x000fe40000703f70 */
[----:B------:R-:W-:Y:S02]  /*1220*/  SHF.R.U32.HI R8, RZ, 0x1, R4 ;  /* 0x00000001ff087819 */ /* 0x000fe40000011604 */
[----:B------:R-:W-:-:S04]  /*1230*/  SEL R3, RZ, 0x1, !P0 ;  /* 0x00000001ff037807 */ /* 0x000fc80004000000 */
[----:B------:R-:W-:-:S04]  /*1240*/  LOP3.LUT R3, R3, 0x1, R8, 0xf8, !PT ;  /* 0x0000000103037812 */ /* 0x000fc800078ef808 */
[----:B------:R-:W-:-:S05]  /*1250*/  LOP3.LUT R3, R3, R4, RZ, 0xc0, !PT ;  /* 0x0000000403037212 */ /* 0x000fca00078ec0ff */
[----:B------:R-:W-:-:S05]  /*1260*/  IMAD.IADD R3, R8, 0x1, R3 ;  /* 0x0000000108037824 */ /* 0x000fca00078e0203 */
[----:B------:R-:W-:Y:S01]  /*1270*/  LOP3.LUT R0, R3, R0, RZ, 0xfc, !PT ;  /* 0x0000000003007212 */ /* 0x000fe200078efcff */
[----:B------:R-:W-:Y:S06]  /*1280*/  BRA `(.L_x_17) ;  /* 0x0000000000347947 */ /* 0x000fec0003800000 */
.L_x_16:
[----:B------:R-:W-:-:S04]  /*1290*/  LOP3.LUT R0, R0, 0x80000000, RZ, 0xc0, !PT ;  /* 0x8000000000007812 */ /* 0x000fc800078ec0ff */
[----:B------:R-:W-:Y:S01]  /*12a0*/  LOP3.LUT R0, R0, 0x7f800000, RZ, 0xfc, !PT ;  /* 0x7f80000000007812 */ /* 0x000fe200078efcff */
[----:B------:R-:W-:Y:S06]  /*12b0*/  BRA `(.L_x_17) ;  /* 0x0000000000287947 */ /* 0x000fec0003800000 */
.L_x_15:
[----:B------:R-:W-:Y:S01]  /*12c0*/  LEA R0, R4, R0, 0x17 ;  /* 0x0000000004007211 */ /* 0x000fe200078eb8ff */
[----:B------:R-:W-:Y:S06]  /*12d0*/  BRA `(.L_x_17) ;  /* 0x0000000000207947 */ /* 0x000fec0003800000 */
.L_x_14:
[----:B------:R-:W-:-:S04]  /*12e0*/  LOP3.LUT R0, R4, 0x80000000, R3, 0x48, !PT ;  /* 0x8000000004007812 */ /* 0x000fc800078e4803 */
[----:B------:R-:W-:Y:S01]  /*12f0*/  LOP3.LUT R0, R0, 0x7f800000, RZ, 0xfc, !PT ;  /* 0x7f80000000007812 */ /* 0x000fe200078efcff */
[----:B------:R-:W-:Y:S06]  /*1300*/  BRA `(.L_x_17) ;  /* 0x0000000000147947 */ /* 0x000fec0003800000 */
.L_x_13:
[----:B------:R-:W-:Y:S01]  /*1310*/  LOP3.LUT R0, R4, 0x80000000, R3, 0x48, !PT ;  /* 0x8000000004007812 */ /* 0x000fe200078e4803 */
[----:B------:R-:W-:Y:S06]  /*1320*/  BRA `(.L_x_17) ;  /* 0x00000000000c7947 */ /* 0x000fec0003800000 */
.L_x_12:
[----:B------:R-:W0:Y:S01]  /*1330*/  MUFU.RSQ R0, -QNAN ;  /* 0xffc0000000007908 */ /* 0x000e220000001400 */
[----:B------:R-:W-:Y:S05]  /*1340*/  BRA `(.L_x_17) ;  /* 0x0000000000047947 */ /* 0x000fea0003800000 */
.L_x_11:
[----:B------:R-:W-:-:S07]  /*1350*/  FADD.FTZ R0, R3, R0 ;  /* 0x0000000003007221 */ /* 0x000fce0000010000 */
.L_x_17:
[----:B------:R-:W-:-:S04]  /*1360*/  HFMA2 R3, -RZ, RZ, 0, 0 ;  /* 0x00000000ff037431 */ /* 0x000fc800000001ff */
[----:B0-----:R-:W-:Y:S05]  /*1370*/  RET.REL.NODEC R2 `(_Z7cal_disPfS_iiiS_i) ;  /* 0xffffffec02207950 */ /* 0x001fea0003c3ffff */
.L_x_18:
[----:B------:R-:W-:-:S00]  /*1380*/  BRA `(.L_x_18) ;  /* 0xfffffffc00fc7947 */ /* 0x000fc0000383ffff */
[----:B------:R-:W-:-:S00]  /*1390*/  NOP ;  /* 0x0000000000007918 */ /* 0x000fc00000000000 */
        /* <DEDUP_REMOVED lines=14> */
.L_x_20:


//--------------------- .nv.shared.reserved.0     --------------------------
	.section	.nv.shared.reserved.0,"aw",@nobits
	.weak		__nv_reservedSMEM_offset_0_alias
	.size		__nv_reservedSMEM_offset_0_alias, 0, 64
	.other		__nv_reservedSMEM_offset_0_alias,@"STO_CUDA_RESERVED_SHARED STV_DEFAULT"
__nv_reservedSMEM_offset_0_alias:
	.zero		0
	.zero		64


//--------------------- .nv.constant0._Z7cal_disPfS_iiiS_i --------------------------
	.section	.nv.constant0._Z7cal_disPfS_iiiS_i,"a",@progbits
	.sectionflags	@""
	.align	4
.nv.constant0._Z7cal_disPfS_iiiS_i:
	.zero		940


//--------------------- SYMBOLS --------------------------

	.type		.nv.reservedSmem.offset0,@object
	.size		.nv.reservedSmem.offset0,0x4
